//
// Generated by NVIDIA NVVM Compiler
//
// Compiler Build ID: CL-36424714
// Cuda compilation tools, release 13.0, V13.0.88
// Based on NVVM 20.0.0
//

.version 9.0
.target sm_100
.address_size 64

	// .globl	_Z12matMulKernelPK6MatrixS1_PS_

.visible .entry _Z12matMulKernelPK6MatrixS1_PS_(
	.param .u64 .ptr .align 1 _Z12matMulKernelPK6MatrixS1_PS__param_0,
	.param .u64 .ptr .align 1 _Z12matMulKernelPK6MatrixS1_PS__param_1,
	.param .u64 .ptr .align 1 _Z12matMulKernelPK6MatrixS1_PS__param_2
)
{
	.reg .pred 	%p<12>;
	.reg .b32 	%r<42>;
	.reg .b32 	%f<68>;
	.reg .b64 	%rd<49>;

	ld.param.u64 	%rd9, [_Z12matMulKernelPK6MatrixS1_PS__param_0];
	ld.param.u64 	%rd8, [_Z12matMulKernelPK6MatrixS1_PS__param_1];
	ld.param.u64 	%rd10, [_Z12matMulKernelPK6MatrixS1_PS__param_2];
	cvta.to.global.u64 	%rd1, %rd9;
	cvta.to.global.u64 	%rd2, %rd10;
	mov.u32 	%r21, %ctaid.y;
	mov.u32 	%r22, %ntid.y;
	mov.u32 	%r23, %tid.y;
	mad.lo.s32 	%r1, %r21, %r22, %r23;
	mov.u32 	%r24, %ctaid.x;
	mov.u32 	%r25, %ntid.x;
	mov.u32 	%r26, %tid.x;
	mad.lo.s32 	%r2, %r24, %r25, %r26;
	ld.global.u32 	%r27, [%rd2+4];
	setp.ge.s32 	%p1, %r1, %r27;
	@%p1 bra 	$L__BB0_15;
	ld.global.u32 	%r3, [%rd2];
	setp.ge.s32 	%p2, %r2, %r3;
	@%p2 bra 	$L__BB0_15;
	ld.global.u32 	%r4, [%rd1];
	setp.lt.s32 	%p3, %r4, 1;
	mov.f32 	%f67, 0f00000000;
	@%p3 bra 	$L__BB0_14;
	cvta.to.global.u64 	%rd11, %rd8;
	ld.global.u64 	%rd12, [%rd1+8];
	cvta.to.global.u64 	%rd3, %rd12;
	mul.lo.s32 	%r5, %r4, %r1;
	ld.global.u64 	%rd13, [%rd11+8];
	cvta.to.global.u64 	%rd4, %rd13;
	ld.global.u32 	%r6, [%rd11];
	and.b32  	%r7, %r4, 7;
	setp.lt.u32 	%p4, %r4, 8;
	mov.f32 	%f67, 0f00000000;
	mov.b32 	%r40, 0;
	@%p4 bra 	$L__BB0_6;
	and.b32  	%r40, %r4, 2147483640;
	neg.s32 	%r38, %r40;
	shl.b32 	%r10, %r6, 3;
	mul.wide.u32 	%rd14, %r5, 4;
	add.s64 	%rd15, %rd14, %rd3;
	add.s64 	%rd48, %rd15, 16;
	mov.f32 	%f67, 0f00000000;
	mul.wide.s32 	%rd18, %r6, 4;
	mov.u32 	%r37, %r2;
$L__BB0_5:
	.pragma "nounroll";
	ld.global.f32 	%f17, [%rd48+-16];
	mul.wide.s32 	%rd16, %r37, 4;
	add.s64 	%rd17, %rd4, %rd16;
	ld.global.f32 	%f18, [%rd17];
	fma.rn.f32 	%f19, %f17, %f18, %f67;
	ld.global.f32 	%f20, [%rd48+-12];
	add.s64 	%rd19, %rd17, %rd18;
	ld.global.f32 	%f21, [%rd19];
	fma.rn.f32 	%f22, %f20, %f21, %f19;
	ld.global.f32 	%f23, [%rd48+-8];
	add.s64 	%rd20, %rd19, %rd18;
	ld.global.f32 	%f24, [%rd20];
	fma.rn.f32 	%f25, %f23, %f24, %f22;
	ld.global.f32 	%f26, [%rd48+-4];
	add.s64 	%rd21, %rd20, %rd18;
	ld.global.f32 	%f27, [%rd21];
	fma.rn.f32 	%f28, %f26, %f27, %f25;
	ld.global.f32 	%f29, [%rd48];
	add.s64 	%rd22, %rd21, %rd18;
	ld.global.f32 	%f30, [%rd22];
	fma.rn.f32 	%f31, %f29, %f30, %f28;
	ld.global.f32 	%f32, [%rd48+4];
	add.s64 	%rd23, %rd22, %rd18;
	ld.global.f32 	%f33, [%rd23];
	fma.rn.f32 	%f34, %f32, %f33, %f31;
	ld.global.f32 	%f35, [%rd48+8];
	add.s64 	%rd24, %rd23, %rd18;
	ld.global.f32 	%f36, [%rd24];
	fma.rn.f32 	%f37, %f35, %f36, %f34;
	ld.global.f32 	%f38, [%rd48+12];
	add.s64 	%rd25, %rd24, %rd18;
	ld.global.f32 	%f39, [%rd25];
	fma.rn.f32 	%f67, %f38, %f39, %f37;
	add.s32 	%r38, %r38, 8;
	add.s32 	%r37, %r37, %r10;
	add.s64 	%rd48, %rd48, 32;
	setp.ne.s32 	%p5, %r38, 0;
	@%p5 bra 	$L__BB0_5;
$L__BB0_6:
	setp.eq.s32 	%p6, %r7, 0;
	@%p6 bra 	$L__BB0_14;
	and.b32  	%r16, %r4, 3;
	setp.lt.u32 	%p7, %r7, 4;
	@%p7 bra 	$L__BB0_9;
	add.s32 	%r29, %r5, %r40;
	mul.wide.s32 	%rd26, %r29, 4;
	add.s64 	%rd27, %rd3, %rd26;
	ld.global.f32 	%f41, [%rd27];
	mad.lo.s32 	%r30, %r6, %r40, %r2;
	mul.wide.s32 	%rd28, %r30, 4;
	add.s64 	%rd29, %rd4, %rd28;
	ld.global.f32 	%f42, [%rd29];
	fma.rn.f32 	%f43, %f41, %f42, %f67;
	ld.global.f32 	%f44, [%rd27+4];
	mul.wide.s32 	%rd30, %r6, 4;
	add.s64 	%rd31, %rd29, %rd30;
	ld.global.f32 	%f45, [%rd31];
	fma.rn.f32 	%f46, %f44, %f45, %f43;
	ld.global.f32 	%f47, [%rd27+8];
	add.s64 	%rd32, %rd31, %rd30;
	ld.global.f32 	%f48, [%rd32];
	fma.rn.f32 	%f49, %f47, %f48, %f46;
	ld.global.f32 	%f50, [%rd27+12];
	add.s64 	%rd33, %rd32, %rd30;
	ld.global.f32 	%f51, [%rd33];
	fma.rn.f32 	%f67, %f50, %f51, %f49;
	add.s32 	%r40, %r40, 4;
$L__BB0_9:
	setp.eq.s32 	%p8, %r16, 0;
	@%p8 bra 	$L__BB0_14;
	setp.eq.s32 	%p9, %r16, 1;
	@%p9 bra 	$L__BB0_12;
	add.s32 	%r31, %r5, %r40;
	mul.wide.s32 	%rd34, %r31, 4;
	add.s64 	%rd35, %rd3, %rd34;
	ld.global.f32 	%f53, [%rd35];
	mad.lo.s32 	%r32, %r6, %r40, %r2;
	mul.wide.s32 	%rd36, %r32, 4;
	add.s64 	%rd37, %rd4, %rd36;
	ld.global.f32 	%f54, [%rd37];
	fma.rn.f32 	%f55, %f53, %f54, %f67;
	ld.global.f32 	%f56, [%rd35+4];
	mul.wide.s32 	%rd38, %r6, 4;
	add.s64 	%rd39, %rd37, %rd38;
	ld.global.f32 	%f57, [%rd39];
	fma.rn.f32 	%f67, %f56, %f57, %f55;
	add.s32 	%r40, %r40, 2;
$L__BB0_12:
	and.b32  	%r33, %r4, 1;
	setp.eq.b32 	%p10, %r33, 1;
	not.pred 	%p11, %p10;
	@%p11 bra 	$L__BB0_14;
	add.s32 	%r34, %r5, %r40;
	mul.wide.s32 	%rd40, %r34, 4;
	add.s64 	%rd41, %rd3, %rd40;
	ld.global.f32 	%f58, [%rd41];
	mad.lo.s32 	%r35, %r6, %r40, %r2;
	mul.wide.s32 	%rd42, %r35, 4;
	add.s64 	%rd43, %rd4, %rd42;
	ld.global.f32 	%f59, [%rd43];
	fma.rn.f32 	%f67, %f58, %f59, %f67;
$L__BB0_14:
	ld.global.u64 	%rd44, [%rd2+8];
	cvta.to.global.u64 	%rd45, %rd44;
	mad.lo.s32 	%r36, %r3, %r1, %r2;
	mul.wide.s32 	%rd46, %r36, 4;
	add.s64 	%rd47, %rd45, %rd46;
	st.global.f32 	[%rd47], %f67;
$L__BB0_15:
	ret;

}


// ===== COMPILED SASS (sm_100) =====

	.target	sm_100

	.elftype	@"ET_EXEC"


//--------------------- .note.nv.tkinfo           --------------------------
	.section	.note.nv.tkinfo,"",@"SHT_NOTE"
	.sectionflags	@"SHF_NOTE_NV_TKINFO"
	.tkinfo
        /*0018*/ 	.word	0x00000002
        /*0030*/ 	.string	""
        /*0030*/ 	.string	"ptxas"
        /*0030*/ 	.string	"Cuda compilation tools, release 13.0, V13.0.88"
        /*0030*/ 	.string	"Build cuda_13.0.r13.0/compiler.36424714_0"
        /*0030*/ 	.string	"-arch sm_100 -m 64 "



//--------------------- .note.nv.cuinfo           --------------------------
	.section	.note.nv.cuinfo,"",@"SHT_NOTE"
	.sectionflags	@"SHF_NOTE_NV_CUINFO"
        /*0018*/ 	.short	0x0002
        /*001a*/ 	.short	0x0064
        /*001c*/ 	.short	0x0082
	.zero		2


//--------------------- .nv.info                  --------------------------
	.section	.nv.info,"",@"SHT_CUDA_INFO"
	.align	4


	//----- nvinfo : EIATTR_REGCOUNT
	.align		4
        /*0000*/ 	.byte	0x04, 0x2f
        /*0002*/ 	.short	(.L_1 - .L_0)
	.align		4
.L_0:
        /*0004*/ 	.word	index@(_Z12matMulKernelPK6MatrixS1_PS_)
        /*0008*/ 	.word	0x00000020


	//----- nvinfo : EIATTR_FRAME_SIZE
	.align		4
.L_1:
        /*000c*/ 	.byte	0x04, 0x11
        /*000e*/ 	.short	(.L_3 - .L_2)
	.align		4
.L_2:
        /*0010*/ 	.word	index@(_Z12matMulKernelPK6MatrixS1_PS_)
        /*0014*/ 	.word	0x00000000


	//----- nvinfo : EIATTR_MIN_STACK_SIZE
	.align		4
.L_3:
        /*0018*/ 	.byte	0x04, 0x12
        /*001a*/ 	.short	(.L_5 - .L_4)
	.align		4
.L_4:
        /*001c*/ 	.word	index@(_Z12matMulKernelPK6MatrixS1_PS_)
        /*0020*/ 	.word	0x00000000
.L_5:


//--------------------- .nv.compat                --------------------------
	.section	.nv.compat,"",@"SHT_CUDA_COMPAT_INFO"
	.align	4
        /*0000*/ 	.byte	0x02, 0x09, 0x00, 0x00, 0x02, 0x02, 0x01, 0x00, 0x02, 0x05, 0x05, 0x00, 0x03, 0x07, 0x01, 0x01
        /*0010*/ 	.byte	0x02, 0x03, 0x00, 0x00, 0x02, 0x06, 0x01, 0x00, 0x04, 0x0b, 0x08, 0x00, 0x09, 0x00, 0x00, 0x00
        /*0020*/ 	.byte	0x00, 0x00, 0x00, 0x00


//--------------------- .nv.info._Z12matMulKernelPK6MatrixS1_PS_ --------------------------
	.section	.nv.info._Z12matMulKernelPK6MatrixS1_PS_,"",@"SHT_CUDA_INFO"
	.sectionflags	@""
	.align	4


	//----- nvinfo : EIATTR_CUDA_API_VERSION
	.align		4
        /*0000*/ 	.byte	0x04, 0x37
        /*0002*/ 	.short	(.L_7 - .L_6)
.L_6:
        /*0004*/ 	.word	0x00000082


	//----- nvinfo : EIATTR_KPARAM_INFO
	.align		4
.L_7:
        /*0008*/ 	.byte	0x04, 0x17
        /*000a*/ 	.short	(.L_9 - .L_8)
.L_8:
        /*000c*/ 	.word	0x00000000
        /*0010*/ 	.short	0x0002
        /*0012*/ 	.short	0x0010
        /*0014*/ 	.byte	0x00, 0xf5, 0x21, 0x00


	//----- nvinfo : EIATTR_KPARAM_INFO
	.align		4
.L_9:
        /*0018*/ 	.byte	0x04, 0x17
        /*001a*/ 	.short	(.L_11 - .L_10)
.L_10:
        /*001c*/ 	.word	0x00000000
        /*0020*/ 	.short	0x0001
        /*0022*/ 	.short	0x0008
        /*0024*/ 	.byte	0x00, 0xf5, 0x21, 0x00


	//----- nvinfo : EIATTR_KPARAM_INFO
	.align		4
.L_11:
        /*0028*/ 	.byte	0x04, 0x17
        /*002a*/ 	.short	(.L_13 - .L_12)
.L_12:
        /*002c*/ 	.word	0x00000000
        /*0030*/ 	.short	0x0000
        /*0032*/ 	.short	0x0000
        /*0034*/ 	.byte	0x00, 0xf5, 0x21, 0x00


	//----- nvinfo : EIATTR_SPARSE_MMA_MASK
	.align		4
.L_13:
        /*0038*/ 	.byte	0x03, 0x50
        /*003a*/ 	.short	0x0000


	//----- nvinfo : EIATTR_MAXREG_COUNT
	.align		4
        /*003c*/ 	.byte	0x03, 0x1b
        /*003e*/ 	.short	0x00ff


	//----- nvinfo : EIATTR_MERCURY_ISA_VERSION
	.align		4
        /*0040*/ 	.byte	0x03, 0x5f
        /*0042*/ 	.short	0x0101


	//----- nvinfo : EIATTR_VRC_CTA_INIT_COUNT
	.align		4
        /*0044*/ 	.byte	0x02, 0x4a
	.zero		1
	.zero		1


	//----- nvinfo : EIATTR_EXIT_INSTR_OFFSETS
	.align		4
        /*0048*/ 	.byte	0x04, 0x1c
        /*004a*/ 	.short	(.L_15 - .L_14)


	//   ....[0]....
.L_14:
        /*004c*/ 	.word	0x000000d0


	//   ....[1]....
        /*0050*/ 	.word	0x00000100


	//   ....[2]....
        /*0054*/ 	.word	0x00000840


	//----- nvinfo : EIATTR_CBANK_PARAM_SIZE
	.align		4
.L_15:
        /*0058*/ 	.byte	0x03, 0x19
        /*005a*/ 	.short	0x0018


	//----- nvinfo : EIATTR_PARAM_CBANK
	.align		4
        /*005c*/ 	.byte	0x04, 0x0a
        /*005e*/ 	.short	(.L_17 - .L_16)
	.align		4
.L_16:
        /*0060*/ 	.word	index@(.nv.constant0._Z12matMulKernelPK6MatrixS1_PS_)
        /*0064*/ 	.short	0x0380
        /*0066*/ 	.short	0x0018


	//----- nvinfo : EIATTR_SW_WAR
	.align		4
.L_17:
        /*0068*/ 	.byte	0x04, 0x36
        /*006a*/ 	.short	(.L_19 - .L_18)
.L_18:
        /*006c*/ 	.word	0x00000008
.L_19:


//--------------------- .nv.callgraph             --------------------------
	.section	.nv.callgraph,"",@"SHT_CUDA_CALLGRAPH"
	.align	4
	.sectionentsize	8
	.align		4
        /*0000*/ 	.word	0x00000000
	.align		4
        /*0004*/ 	.word	0xffffffff
	.align		4
        /*0008*/ 	.word	0x00000000
	.align		4
        /*000c*/ 	.word	0xfffffffe
	.align		4
        /*0010*/ 	.word	0x00000000
	.align		4
        /*0014*/ 	.word	0xfffffffd
	.align		4
        /*0018*/ 	.word	0x00000000
	.align		4
        /*001c*/ 	.word	0xfffffffc


//--------------------- .text._Z12matMulKernelPK6MatrixS1_PS_ --------------------------
	.section	.text._Z12matMulKernelPK6MatrixS1_PS_,"ax",@progbits
	.align	128
        .global         _Z12matMulKernelPK6MatrixS1_PS_
        .type           _Z12matMulKernelPK6MatrixS1_PS_,@function
        .size           _Z12matMulKernelPK6MatrixS1_PS_,(.L_x_5 - _Z12matMulKernelPK6MatrixS1_PS_)
        .other          _Z12matMulKernelPK6MatrixS1_PS_,@"STO_CUDA_ENTRY STV_DEFAULT"
_Z12matMulKernelPK6MatrixS1_PS_:
.text._Z12matMulKernelPK6MatrixS1_PS_:
[----:B------:R-:W-:Y:S08]  /*0000*/  LDC R1, c[0x0][0x37c] ;  /* 0x0000df00ff017b82 */ /* 0x000ff00000000800 */
[----:B------:R-:W0:Y:S01]  /*0010*/  LDC.64 R14, c[0x0][0x390] ;  /* 0x0000e400ff0e7b82 */ /* 0x000e220000000a00 */
[----:B------:R-:W0:Y:S02]  /*0020*/  LDCU.64 UR4, c[0x0][0x358] ;  /* 0x00006b00ff0477ac */ /* 0x000e240008000a00 */
[----:B0-----:R-:W2:Y:S05]  /*0030*/  LDG.E R3, desc[UR4][R14.64+0x4] ;  /* 0x000004040e037981 */ /* 0x001eaa000c1e1900 */
[----:B------:R-:W0:Y:S01]  /*0040*/  S2UR UR6, SR_CTAID.Y ;  /* 0x00000000000679c3 */ /* 0x000e220000002600 */
[----:B------:R-:W0:Y:S01]  /*0050*/  S2R R5, SR_TID.Y ;  /* 0x0000000000057919 */ /* 0x000e220000002200 */
[----:B------:R-:W1:Y:S06]  /*0060*/  S2R R7, SR_TID.X ;  /* 0x0000000000077919 */ /* 0x000e6c0000002100 */
[----:B------:R-:W0:Y:S08]  /*0070*/  LDC R0, c[0x0][0x364] ;  /* 0x0000d900ff007b82 */ /* 0x000e300000000800 */
[----:B------:R-:W1:Y:S08]  /*0080*/  S2UR UR7, SR_CTAID.X ;  /* 0x00000000000779c3 */ /* 0x000e700000002500 */
[----:B------:R-:W1:Y:S01]  /*0090*/  LDC R2, c[0x0][0x360] ;  /* 0x0000d800ff027b82 */ /* 0x000e620000000800 */
[----:B0-----:R-:W-:-:S05]  /*00a0*/  IMAD R0, R0, UR6, R5 ;  /* 0x0000000600007c24 */ /* 0x001fca000f8e0205 */
[----:B--2---:R-:W-:Y:S01]  /*00b0*/  ISETP.GE.AND P0, PT, R0, R3, PT ;  /* 0x000000030000720c */ /* 0x004fe20003f06270 */
[----:B-1----:R-:W-:-:S12]  /*00c0*/  IMAD R3, R2, UR7, R7 ;  /* 0x0000000702037c24 */ /* 0x002fd8000f8e0207 */
[----:B------:R-:W-:Y:S05]  /*00d0*/  @P0 EXIT ;  /* 0x000000000000094d */ /* 0x000fea0003800000 */
[----:B------:R-:W2:Y:S02]  /*00e0*/  LDG.E R2, desc[UR4][R14.64] ;  /* 0x000000040e027981 */ /* 0x000ea4000c1e1900 */
[----:B--2---:R-:W-:-:S13]  /*00f0*/  ISETP.GE.AND P0, PT, R3, R2, PT ;  /* 0x000000020300720c */ /* 0x004fda0003f06270 */
[----:B------:R-:W-:Y:S05]  /*0100*/  @P0 EXIT ;  /* 0x000000000000094d */ /* 0x000fea0003800000 */
[----:B------:R-:W0:Y:S02]  /*0110*/  LDC.64 R12, c[0x0][0x380] ;  /* 0x0000e000ff0c7b82 */ /* 0x000e240000000a00 */
[----:B0-----:R-:W2:Y:S01]  /*0120*/  LDG.E R5, desc[UR4][R12.64] ;  /* 0x000000040c057981 */ /* 0x001ea2000c1e1900 */
[----:B------:R-:W-:Y:S01]  /*0130*/  HFMA2 R27, -RZ, RZ, 0, 0 ;  /* 0x00000000ff1b7431 */ /* 0x000fe200000001ff */
[----:B--2---:R-:W-:-:S13]  /*0140*/  ISETP.GE.AND P0, PT, R5, 0x1, PT ;  /* 0x000000010500780c */ /* 0x004fda0003f06270 */
[----:B------:R-:W-:Y:S05]  /*0150*/  @!P0 BRA `(.L_x_0) ;  /* 0x0000000400a88947 */ /* 0x000fea0003800000 */
[----:B------:R-:W0:Y:S01]  /*0160*/  LDC.64 R16, c[0x0][0x388] ;  /* 0x0000e200ff107b82 */ /* 0x000e220000000a00 */
[----:B------:R-:W5:Y:S04]  /*0170*/  LDG.E.64 R12, desc[UR4][R12.64+0x8] ;  /* 0x000008040c0c7981 */ /* 0x000f68000c1e1b00 */
[----:B0-----:R0:W5:Y:S04]  /*0180*/  LDG.E R6, desc[UR4][R16.64] ;  /* 0x0000000410067981 */ /* 0x001168000c1e1900 */
[----:B------:R0:W5:Y:S01]  /*0190*/  LDG.E.64 R10, desc[UR4][R16.64+0x8] ;  /* 0x00000804100a7981 */ /* 0x000162000c1e1b00 */
[C---:B------:R-:W-:Y:S01]  /*01a0*/  ISETP.GE.U32.AND P1, PT, R5.reuse, 0x8, PT ;  /* 0x000000080500780c */ /* 0x040fe20003f26070 */
[----:B------:R-:W-:Y:S01]  /*01b0*/  IMAD R8, R0, R5, RZ ;  /* 0x0000000500087224 */ /* 0x000fe200078e02ff */
[----:B------:R-:W-:-:S02]  /*01c0*/  LOP3.LUT R7, R5, 0x7, RZ, 0xc0, !PT ;  /* 0x0000000705077812 */ /* 0x000fc400078ec0ff */
[----:B------:R-:W-:Y:S02]  /*01d0*/  MOV R27, RZ ;  /* 0x000000ff001b7202 */ /* 0x000fe40000000f00 */
[----:B------:R-:W-:Y:S02]  /*01e0*/  ISETP.NE.AND P0, PT, R7, RZ, PT ;  /* 0x000000ff0700720c */ /* 0x000fe40003f05270 */
[----:B------:R-:W-:-:S05]  /*01f0*/  MOV R9, RZ ;  /* 0x000000ff00097202 */ /* 0x000fca0000000f00 */
[----:B0-----:R-:W-:Y:S06]  /*0200*/  @!P1 BRA `(.L_x_1) ;  /* 0x0000000000bc9947 */ /* 0x001fec0003800000 */
[----:B-----5:R-:W-:Y:S01]  /*0210*/  IMAD.WIDE.U32 R16, R8, 0x4, R12 ;  /* 0x0000000408107825 */ /* 0x020fe200078e000c */
[----:B------:R-:W-:Y:S02]  /*0220*/  LOP3.LUT R9, R5, 0x7ffffff8, RZ, 0xc0, !PT ;  /* 0x7ffffff805097812 */ /* 0x000fe400078ec0ff */
[----:B------:R-:W-:Y:S02]  /*0230*/  MOV R27, RZ ;  /* 0x000000ff001b7202 */ /* 0x000fe40000000f00 */
[----:B------:R-:W-:Y:S02]  /*0240*/  IADD3 R18, P1, PT, R16, 0x10, RZ ;  /* 0x0000001010127810 */ /* 0x000fe40007f3e0ff */
[----:B------:R-:W-:Y:S02]  /*0250*/  MOV R4, R3 ;  /* 0x0000000300047202 */ /* 0x000fe40000000f00 */
[----:B------:R-:W-:Y:S02]  /*0260*/  IADD3.X R19, PT, PT, RZ, R17, RZ, P1, !PT ;  /* 0x00000011ff137210 */ /* 0x000fe40000ffe4ff */
[----:B------:R-:W-:-:S07]  /*0270*/  IADD3 R26, PT, PT, -R9, RZ, RZ ;  /* 0x000000ff091a7210 */ /* 0x000fce0007ffe1ff */
.L_x_2:
[----:B------:R-:W-:Y:S01]  /*0280*/  IMAD.WIDE R24, R4, 0x4, R10 ;  /* 0x0000000404187825 */ /* 0x000fe200078e020a */
[----:B------:R-:W-:Y:S02]  /*0290*/  MOV R16, R18 ;  /* 0x0000001200107202 */ /* 0x000fe40000000f00 */
[----:B------:R-:W-:Y:S02]  /*02a0*/  MOV R17, R19 ;  /* 0x0000001300117202 */ /* 0x000fe40000000f00 */
[----:B------:R-:W2:Y:S04]  /*02b0*/  LDG.E R23, desc[UR4][R24.64] ;  /* 0x0000000418177981 */ /* 0x000ea8000c1e1900 */
[----:B------:R-:W2:Y:S01]  /*02c0*/  LDG.E R22, desc[UR4][R16.64+-0x10] ;  /* 0xfffff00410167981 */ /* 0x000ea2000c1e1900 */
[----:B------:R-:W-:-:S05]  /*02d0*/  IMAD.WIDE R18, R6, 0x4, R24 ;  /* 0x0000000406127825 */ /* 0x000fca00078e0218 */
[----:B------:R2:W3:Y:S01]  /*02e0*/  LDG.E R29, desc[UR4][R18.64] ;  /* 0x00000004121d7981 */ /* 0x0004e2000c1e1900 */
[----:B------:R-:W-:-:S05]  /*02f0*/  IMAD.WIDE R20, R6, 0x4, R18 ;  /* 0x0000000406147825 */ /* 0x000fca00078e0212 */
[----:B------:R-:W4:Y:S04]  /*0300*/  LDG.E R28, desc[UR4][R20.64] ;  /* 0x00000004141c7981 */ /* 0x000f28000c1e1900 */
[----:B------:R-:W3:Y:S01]  /*0310*/  LDG.E R18, desc[UR4][R16.64+-0xc] ;  /* 0xfffff40410127981 */ /* 0x000ee2000c1e1900 */
[----:B--2---:R-:W-:-:S03]  /*0320*/  FFMA R19, R22, R23, R27 ;  /* 0x0000001716137223 */ /* 0x004fc6000000001b */
[----:B------:R-:W4:Y:S01]  /*0330*/  LDG.E R27, desc[UR4][R16.64+-0x8] ;  /* 0xfffff804101b7981 */ /* 0x000f22000c1e1900 */
[----:B------:R-:W-:-:S03]  /*0340*/  IMAD.WIDE R22, R6, 0x4, R20 ;  /* 0x0000000406167825 */ /* 0x000fc600078e0214 */
[----:B------:R-:W2:Y:S01]  /*0350*/  LDG.E R20, desc[UR4][R16.64+-0x4] ;  /* 0xfffffc0410147981 */ /* 0x000ea2000c1e1900 */
[----:B------:R-:W-:-:S04]  /*0360*/  IMAD.WIDE R24, R6, 0x4, R22 ;  /* 0x0000000406187825 */ /* 0x000fc800078e0216 */
[----:B---3--:R-:W-:Y:S02]  /*0370*/  FFMA R18, R18, R29, R19 ;  /* 0x0000001d12127223 */ /* 0x008fe40000000013 */
[----:B------:R-:W2:Y:S02]  /*0380*/  LDG.E R29, desc[UR4][R22.64] ;  /* 0x00000004161d7981 */ /* 0x000ea4000c1e1900 */
[----:B----4-:R-:W-:Y:S02]  /*0390*/  FFMA R21, R27, R28, R18 ;  /* 0x0000001c1b157223 */ /* 0x010fe40000000012 */
[----:B------:R-:W3:Y:S04]  /*03a0*/  LDG.E R27, desc[UR4][R16.64] ;  /* 0x00000004101b7981 */ /* 0x000ee8000c1e1900 */
[----:B------:R-:W3:Y:S01]  /*03b0*/  LDG.E R28, desc[UR4][R24.64] ;  /* 0x00000004181c7981 */ /* 0x000ee2000c1e1900 */
[----:B------:R-:W-:-:S04]  /*03c0*/  IMAD.WIDE R18, R6, 0x4, R24 ;  /* 0x0000000406127825 */ /* 0x000fc800078e0218 */
[----:B--2---:R-:W-:Y:S01]  /*03d0*/  FFMA R29, R20, R29, R21 ;  /* 0x0000001d141d7223 */ /* 0x004fe20000000015 */
[C---:B------:R-:W-:Y:S01]  /*03e0*/  IMAD.WIDE R20, R6.reuse, 0x4, R18 ;  /* 0x0000000406147825 */ /* 0x040fe200078e0212 */
[----:B------:R-:W2:Y:S04]  /*03f0*/  LDG.E R24, desc[UR4][R16.64+0xc] ;  /* 0x00000c0410187981 */ /* 0x000ea8000c1e1900 */
[----:B------:R-:W4:Y:S01]  /*0400*/  LDG.E R18, desc[UR4][R18.64] ;  /* 0x0000000412127981 */ /* 0x000f22000c1e1900 */
[----:B------:R-:W-:-:S06]  /*0410*/  IMAD.WIDE R22, R6, 0x4, R20 ;  /* 0x0000000406167825 */ /* 0x000fcc00078e0214 */
[----:B------:R-:W2:Y:S04]  /*0420*/  LDG.E R22, desc[UR4][R22.64] ;  /* 0x0000000416167981 */ /* 0x000ea8000c1e1900 */
[----:B------:R-:W5:Y:S01]  /*0430*/  LDG.E R19, desc[UR4][R16.64+0x8] ;  /* 0x0000080410137981 */ /* 0x000f62000c1e1900 */
[----:B---3--:R-:W-:-:S03]  /*0440*/  FFMA R29, R27, R28, R29 ;  /* 0x0000001c1b1d7223 */ /* 0x008fc6000000001d */
[----:B------:R-:W4:Y:S04]  /*0450*/  LDG.E R28, desc[UR4][R16.64+0x4] ;  /* 0x00000404101c7981 */ /* 0x000f28000c1e1900 */
[----:B------:R-:W5:Y:S01]  /*0460*/  LDG.E R27, desc[UR4][R20.64] ;  /* 0x00000004141b7981 */ /* 0x000f62000c1e1900 */
[----:B------:R-:W-:-:S04]  /*0470*/  IADD3 R26, PT, PT, R26, 0x8, RZ ;  /* 0x000000081a1a7810 */ /* 0x000fc80007ffe0ff */
[----:B------:R-:W-:Y:S02]  /*0480*/  ISETP.NE.AND P1, PT, R26, RZ, PT ;  /* 0x000000ff1a00720c */ /* 0x000fe40003f25270 */
[----:B------:R-:W-:Y:S01]  /*0490*/  LEA R4, R6, R4, 0x3 ;  /* 0x0000000406047211 */ /* 0x000fe200078e18ff */
[----:B----4-:R-:W-:Y:S01]  /*04a0*/  FFMA R28, R28, R18, R29 ;  /* 0x000000121c1c7223 */ /* 0x010fe2000000001d */
[----:B------:R-:W-:-:S03]  /*04b0*/  IADD3 R18, P2, PT, R16, 0x20, RZ ;  /* 0x0000002010127810 */ /* 0x000fc60007f5e0ff */
[----:B-----5:R-:W-:Y:S01]  /*04c0*/  FFMA R27, R19, R27, R28 ;  /* 0x0000001b131b7223 */ /* 0x020fe2000000001c */
[----:B------:R-:W-:-:S03]  /*04d0*/  IADD3.X R19, PT, PT, RZ, R17, RZ, P2, !PT ;  /* 0x00000011ff137210 */ /* 0x000fc600017fe4ff */
[----:B--2---:R-:W-:Y:S02]  /*04e0*/  FFMA R27, R24, R22, R27 ;  /* 0x00000016181b7223 */ /* 0x004fe4000000001b */
[----:B------:R-:W-:Y:S05]  /*04f0*/  @P1 BRA `(.L_x_2) ;  /* 0xfffffffc00601947 */ /* 0x000fea000383ffff */
.L_x_1:
[----:B------:R-:W-:Y:S05]  /*0500*/  @!P0 BRA `(.L_x_0) ;  /* 0x0000000000bc8947 */ /* 0x000fea0003800000 */
[----:B------:R-:W-:Y:S02]  /*0510*/  ISETP.GE.U32.AND P0, PT, R7, 0x4, PT ;  /* 0x000000040700780c */ /* 0x000fe40003f06070 */
[----:B------:R-:W-:-:S04]  /*0520*/  LOP3.LUT R28, R5, 0x3, RZ, 0xc0, !PT ;  /* 0x00000003051c7812 */ /* 0x000fc800078ec0ff */
[----:B------:R-:W-:-:S07]  /*0530*/  ISETP.NE.AND P1, PT, R28, RZ, PT ;  /* 0x000000ff1c00720c */ /* 0x000fce0003f25270 */
[----:B------:R-:W-:Y:S06]  /*0540*/  @!P0 BRA `(.L_x_3) ;  /* 0x0000000000508947 */ /* 0x000fec0003800000 */
[-C--:B-----5:R-:W-:Y:S01]  /*0550*/  IMAD R25, R6, R9.reuse, R3 ;  /* 0x0000000906197224 */ /* 0x0a0fe200078e0203 */
[----:B------:R-:W-:-:S03]  /*0560*/  IADD3 R17, PT, PT, R8, R9, RZ ;  /* 0x0000000908117210 */ /* 0x000fc60007ffe0ff */
[----:B------:R-:W-:-:S04]  /*0570*/  IMAD.WIDE R24, R25, 0x4, R10 ;  /* 0x0000000419187825 */ /* 0x000fc800078e020a */
[----:B------:R-:W-:-:S04]  /*0580*/  IMAD.WIDE R16, R17, 0x4, R12 ;  /* 0x0000000411107825 */ /* 0x000fc800078e020c */
[C---:B------:R-:W-:Y:S01]  /*0590*/  IMAD.WIDE R18, R6.reuse, 0x4, R24 ;  /* 0x0000000406127825 */ /* 0x040fe200078e0218 */
[----:B------:R-:W2:Y:S04]  /*05a0*/  LDG.E R26, desc[UR4][R16.64] ;  /* 0x00000004101a7981 */ /* 0x000ea8000c1e1900 */
[----:B------:R-:W2:Y:S01]  /*05b0*/  LDG.E R24, desc[UR4][R24.64] ;  /* 0x0000000418187981 */ /* 0x000ea2000c1e1900 */
[----:B------:R-:W-:-:S03]  /*05c0*/  IMAD.WIDE R20, R6, 0x4, R18 ;  /* 0x0000000406147825 */ /* 0x000fc600078e0212 */
[----:B------:R-:W3:Y:S04]  /*05d0*/  LDG.E R18, desc[UR4][R18.64] ;  /* 0x0000000412127981 */ /* 0x000ee8000c1e1900 */
[----:B------:R-:W3:Y:S01]  /*05e0*/  LDG.E R7, desc[UR4][R16.64+0x4] ;  /* 0x0000040410077981 */ /* 0x000ee2000c1e1900 */
[----:B------:R-:W-:-:S03]  /*05f0*/  IMAD.WIDE R22, R6, 0x4, R20 ;  /* 0x0000000406167825 */ /* 0x000fc600078e0214 */
[----:B------:R-:W4:Y:S04]  /*0600*/  LDG.E R4, desc[UR4][R20.64] ;  /* 0x0000000414047981 */ /* 0x000f28000c1e1900 */
[----:B------:R-:W4:Y:S04]  /*0610*/  LDG.E R29, desc[UR4][R16.64+0x8] ;  /* 0x00000804101d7981 */ /* 0x000f28000c1e1900 */
[----:B------:R-:W4:Y:S04]  /*0620*/  LDG.E R19, desc[UR4][R16.64+0xc] ;  /* 0x00000c0410137981 */ /* 0x000f28000c1e1900 */
[----:B------:R-:W4:Y:S01]  /*0630*/  LDG.E R22, desc[UR4][R22.64] ;  /* 0x0000000416167981 */ /* 0x000f22000c1e1900 */
[----:B------:R-:W-:Y:S01]  /*0640*/  IADD3 R9, PT, PT, R9, 0x4, RZ ;  /* 0x0000000409097810 */ /* 0x000fe20007ffe0ff */
[----:B--2---:R-:W-:-:S04]  /*0650*/  FFMA R26, R26, R24, R27 ;  /* 0x000000181a1a7223 */ /* 0x004fc8000000001b */
[----:B---3--:R-:W-:-:S04]  /*0660*/  FFMA R7, R7, R18, R26 ;  /* 0x0000001207077223 */ /* 0x008fc8000000001a */
[----:B----4-:R-:W-:-:S04]  /*0670*/  FFMA R4, R29, R4, R7 ;  /* 0x000000041d047223 */ /* 0x010fc80000000007 */
[----:B------:R-:W-:-:S07]  /*0680*/  FFMA R27, R19, R22, R4 ;  /* 0x00000016131b7223 */ /* 0x000fce0000000004 */
.L_x_3:
[----:B------:R-:W-:Y:S05]  /*0690*/  @!P1 BRA `(.L_x_0) ;  /* 0x0000000000589947 */ /* 0x000fea0003800000 */
[----:B------:R-:W-:Y:S02]  /*06a0*/  ISETP.NE.AND P0, PT, R28, 0x1, PT ;  /* 0x000000011c00780c */ /* 0x000fe40003f05270 */
[----:B------:R-:W-:-:S04]  /*06b0*/  LOP3.LUT R5, R5, 0x1, RZ, 0xc0, !PT ;  /* 0x0000000105057812 */ /* 0x000fc800078ec0ff */
[----:B------:R-:W-:-:S07]  /*06c0*/  ISETP.NE.U32.AND P1, PT, R5, 0x1, PT ;  /* 0x000000010500780c */ /* 0x000fce0003f25070 */
[-C--:B-----5:R-:W-:Y:S01]  /*06d0*/  @P0 IMAD R19, R6, R9.reuse, R3 ;  /* 0x0000000906130224 */ /* 0x0a0fe200078e0203 */
[----:B------:R-:W-:Y:S02]  /*06e0*/  @P0 IADD3 R5, PT, PT, R8, R9, RZ ;  /* 0x0000000908050210 */ /* 0x000fe40007ffe0ff */
[----:B------:R-:W-:Y:S01]  /*06f0*/  @P0 IADD3 R9, PT, PT, R9, 0x2, RZ ;  /* 0x0000000209090810 */ /* 0x000fe20007ffe0ff */
[----:B------:R-:W-:-:S03]  /*0700*/  @P0 IMAD.WIDE R18, R19, 0x4, R10 ;  /* 0x0000000413120825 */ /* 0x000fc600078e020a */
[-C--:B------:R-:W-:Y:S01]  /*0710*/  @!P1 IADD3 R7, PT, PT, R8, R9.reuse, RZ ;  /* 0x0000000908079210 */ /* 0x080fe20007ffe0ff */
[----:B------:R-:W-:Y:S01]  /*0720*/  @P0 IMAD.WIDE R4, R5, 0x4, R12 ;  /* 0x0000000405040825 */ /* 0x000fe200078e020c */
[----:B------:R-:W2:Y:S03]  /*0730*/  @P0 LDG.E R8, desc[UR4][R18.64] ;  /* 0x0000000412080981 */ /* 0x000ea6000c1e1900 */
[C---:B------:R-:W-:Y:S01]  /*0740*/  @P0 IMAD.WIDE R16, R6.reuse, 0x4, R18 ;  /* 0x0000000406100825 */ /* 0x040fe200078e0212 */
[----:B------:R-:W3:Y:S03]  /*0750*/  @P0 LDG.E R21, desc[UR4][R4.64+0x4] ;  /* 0x0000040404150981 */ /* 0x000ee6000c1e1900 */
[----:B------:R-:W-:Y:S02]  /*0760*/  @!P1 IMAD R9, R6, R9, R3 ;  /* 0x0000000906099224 */ /* 0x000fe400078e0203 */
[----:B------:R-:W2:Y:S01]  /*0770*/  @P0 LDG.E R6, desc[UR4][R4.64] ;  /* 0x0000000404060981 */ /* 0x000ea2000c1e1900 */
[----:B------:R-:W-:-:S03]  /*0780*/  @!P1 IMAD.WIDE R12, R7, 0x4, R12 ;  /* 0x00000004070c9825 */ /* 0x000fc600078e020c */
[----:B------:R-:W3:Y:S01]  /*0790*/  @P0 LDG.E R16, desc[UR4][R16.64] ;  /* 0x0000000410100981 */ /* 0x000ee2000c1e1900 */
[----:B------:R-:W-:-:S03]  /*07a0*/  @!P1 IMAD.WIDE R10, R9, 0x4, R10 ;  /* 0x00000004090a9825 */ /* 0x000fc600078e020a */
[----:B------:R-:W4:Y:S04]  /*07b0*/  @!P1 LDG.E R12, desc[UR4][R12.64] ;  /* 0x000000040c0c9981 */ /* 0x000f28000c1e1900 */
[----:B------:R-:W4:Y:S01]  /*07c0*/  @!P1 LDG.E R10, desc[UR4][R10.64] ;  /* 0x000000040a0a9981 */ /* 0x000f22000c1e1900 */
[----:B--2---:R-:W-:-:S04]  /*07d0*/  @P0 FFMA R6, R6, R8, R27 ;  /* 0x0000000806060223 */ /* 0x004fc8000000001b */
[----:B---3--:R-:W-:-:S04]  /*07e0*/  @P0 FFMA R27, R21, R16, R6 ;  /* 0x00000010151b0223 */ /* 0x008fc80000000006 */
[----:B----4-:R-:W-:-:S07]  /*07f0*/  @!P1 FFMA R27, R12, R10, R27 ;  /* 0x0000000a0c1b9223 */ /* 0x010fce000000001b */
.L_x_0:
[----:B------:R-:W2:Y:S01]  /*0800*/  LDG.E.64 R14, desc[UR4][R14.64+0x8] ;  /* 0x000008040e0e7981 */ /* 0x000ea2000c1e1b00 */
[----:B------:R-:W-:-:S04]  /*0810*/  IMAD R3, R0, R2, R3 ;  /* 0x0000000200037224 */ /* 0x000fc800078e0203 */
[----:B--2---:R-:W-:-:S05]  /*0820*/  IMAD.WIDE R2, R3, 0x4, R14 ;  /* 0x0000000403027825 */ /* 0x004fca00078e020e */
[----:B------:R-:W-:Y:S01]  /*0830*/  STG.E desc[UR4][R2.64], R27 ;  /* 0x0000001b02007986 */ /* 0x000fe2000c101904 */
[----:B------:R-:W-:Y:S05]  /*0840*/  EXIT ;  /* 0x000000000000794d */ /* 0x000fea0003800000 */
.L_x_4:
[----:B------:R-:W-:-:S00]  /*0850*/  BRA `(.L_x_4) ;  /* 0xfffffffc00fc7947 */ /* 0x000fc0000383ffff */
[----:B------:R-:W-:-:S00]  /*0860*/  NOP ;  /* 0x0000000000007918 */ /* 0x000fc00000000000 */
        /* <DEDUP_REMOVED lines=9> */
.L_x_5:


//--------------------- .nv.shared.reserved.0     --------------------------
	.section	.nv.shared.reserved.0,"aw",@nobits
	.weak		__nv_reservedSMEM_offset_0_alias
	.size		__nv_reservedSMEM_offset_0_alias, 0, 64
	.other		__nv_reservedSMEM_offset_0_alias,@"STO_CUDA_RESERVED_SHARED STV_DEFAULT"
__nv_reservedSMEM_offset_0_alias:
	.zero		0
	.zero		64


//--------------------- .nv.constant0._Z12matMulKernelPK6MatrixS1_PS_ --------------------------
	.section	.nv.constant0._Z12matMulKernelPK6MatrixS1_PS_,"a",@progbits
	.sectionflags	@""
	.align	4
.nv.constant0._Z12matMulKernelPK6MatrixS1_PS_:
	.zero		920


//--------------------- SYMBOLS --------------------------

	.type		.nv.reservedSmem.offset0,@object
	.size		.nv.reservedSmem.offset0,0x4
